//
// Generated by NVIDIA NVVM Compiler
//
// Compiler Build ID: CL-36424714
// Cuda compilation tools, release 13.0, V13.0.88
// Based on NVVM 20.0.0
//

.version 9.0
.target sm_100
.address_size 64

	// .globl	_Z14stencil_kernelPKfS0_Pfji
.extern .shared .align 16 .b8 sharedData[];

.visible .entry _Z14stencil_kernelPKfS0_Pfji(
	.param .u64 .ptr .align 1 _Z14stencil_kernelPKfS0_Pfji_param_0,
	.param .u64 .ptr .align 1 _Z14stencil_kernelPKfS0_Pfji_param_1,
	.param .u64 .ptr .align 1 _Z14stencil_kernelPKfS0_Pfji_param_2,
	.param .u32 _Z14stencil_kernelPKfS0_Pfji_param_3,
	.param .u32 _Z14stencil_kernelPKfS0_Pfji_param_4
)
{
	.reg .pred 	%p<13>;
	.reg .b32 	%r<75>;
	.reg .b32 	%f<72>;
	.reg .b64 	%rd<17>;

	ld.param.u64 	%rd4, [_Z14stencil_kernelPKfS0_Pfji_param_0];
	ld.param.u64 	%rd2, [_Z14stencil_kernelPKfS0_Pfji_param_1];
	ld.param.u64 	%rd3, [_Z14stencil_kernelPKfS0_Pfji_param_2];
	ld.param.u32 	%r25, [_Z14stencil_kernelPKfS0_Pfji_param_3];
	ld.param.u32 	%r26, [_Z14stencil_kernelPKfS0_Pfji_param_4];
	cvta.to.global.u64 	%rd1, %rd4;
	mov.u32 	%r1, %ntid.x;
	shl.b32 	%r2, %r26, 1;
	add.s32 	%r27, %r2, %r1;
	shl.b32 	%r28, %r27, 2;
	mov.u32 	%r29, sharedData;
	add.s32 	%r3, %r29, %r28;
	mov.u32 	%r4, %tid.x;
	mov.u32 	%r30, %ctaid.x;
	mad.lo.s32 	%r5, %r30, %r1, %r4;
	setp.gt.u32 	%p1, %r4, %r2;
	@%p1 bra 	$L__BB0_2;
	cvta.to.global.u64 	%rd5, %rd2;
	mul.wide.u32 	%rd6, %r4, 4;
	add.s64 	%rd7, %rd5, %rd6;
	ld.global.f32 	%f16, [%rd7];
	shl.b32 	%r31, %r4, 2;
	add.s32 	%r32, %r3, %r31;
	st.shared.f32 	[%r32], %f16;
$L__BB0_2:
	setp.ge.u32 	%p2, %r5, %r25;
	mov.f32 	%f64, 0f3F800000;
	@%p2 bra 	$L__BB0_4;
	mul.wide.s32 	%rd8, %r5, 4;
	add.s64 	%rd9, %rd1, %rd8;
	ld.global.f32 	%f64, [%rd9];
$L__BB0_4:
	add.s32 	%r33, %r26, %r4;
	shl.b32 	%r34, %r33, 2;
	add.s32 	%r6, %r29, %r34;
	st.shared.f32 	[%r6], %f64;
	setp.ge.u32 	%p3, %r4, %r26;
	@%p3 bra 	$L__BB0_10;
	setp.lt.s32 	%p4, %r5, %r26;
	mov.f32 	%f65, 0f3F800000;
	@%p4 bra 	$L__BB0_7;
	sub.s32 	%r36, %r5, %r26;
	mul.wide.s32 	%rd10, %r36, 4;
	add.s64 	%rd11, %rd1, %rd10;
	ld.global.f32 	%f65, [%rd11];
$L__BB0_7:
	shl.b32 	%r37, %r4, 2;
	add.s32 	%r39, %r29, %r37;
	st.shared.f32 	[%r39], %f65;
	add.s32 	%r7, %r5, %r1;
	setp.ge.u32 	%p5, %r7, %r25;
	mov.f32 	%f66, 0f3F800000;
	@%p5 bra 	$L__BB0_9;
	mul.wide.u32 	%rd12, %r7, 4;
	add.s64 	%rd13, %rd1, %rd12;
	ld.global.f32 	%f66, [%rd13];
$L__BB0_9:
	shl.b32 	%r40, %r1, 2;
	add.s32 	%r41, %r6, %r40;
	st.shared.f32 	[%r41], %f66;
$L__BB0_10:
	setp.ge.u32 	%p6, %r5, %r25;
	bar.sync 	0;
	@%p6 bra 	$L__BB0_21;
	setp.lt.s32 	%p7, %r26, 0;
	mov.f32 	%f71, 0f00000000;
	@%p7 bra 	$L__BB0_20;
	neg.s32 	%r72, %r26;
	setp.lt.u32 	%p8, %r2, 7;
	mov.f32 	%f68, 0f00000000;
	@%p8 bra 	$L__BB0_15;
	add.s32 	%r42, %r2, 1;
	shl.b32 	%r43, %r26, 3;
	shl.b32 	%r44, %r1, 2;
	add.s32 	%r45, %r43, %r44;
	add.s32 	%r47, %r45, %r29;
	add.s32 	%r70, %r47, 16;
	and.b32  	%r48, %r42, 2147483640;
	neg.s32 	%r69, %r48;
	shl.b32 	%r49, %r4, 2;
	add.s32 	%r50, %r49, %r29;
	add.s32 	%r68, %r50, 16;
	mov.f32 	%f68, 0f00000000;
$L__BB0_14:
	.pragma "nounroll";
	ld.shared.f32 	%f23, [%r68+-16];
	ld.shared.f32 	%f24, [%r70+-16];
	fma.rn.f32 	%f25, %f23, %f24, %f68;
	ld.shared.f32 	%f26, [%r68+-12];
	ld.shared.f32 	%f27, [%r70+-12];
	fma.rn.f32 	%f28, %f26, %f27, %f25;
	ld.shared.f32 	%f29, [%r68+-8];
	ld.shared.f32 	%f30, [%r70+-8];
	fma.rn.f32 	%f31, %f29, %f30, %f28;
	ld.shared.f32 	%f32, [%r68+-4];
	ld.shared.f32 	%f33, [%r70+-4];
	fma.rn.f32 	%f34, %f32, %f33, %f31;
	ld.shared.f32 	%f35, [%r68];
	ld.shared.f32 	%f36, [%r70];
	fma.rn.f32 	%f37, %f35, %f36, %f34;
	ld.shared.f32 	%f38, [%r68+4];
	ld.shared.f32 	%f39, [%r70+4];
	fma.rn.f32 	%f40, %f38, %f39, %f37;
	ld.shared.f32 	%f41, [%r68+8];
	ld.shared.f32 	%f42, [%r70+8];
	fma.rn.f32 	%f43, %f41, %f42, %f40;
	ld.shared.f32 	%f44, [%r68+12];
	ld.shared.f32 	%f45, [%r70+12];
	fma.rn.f32 	%f68, %f44, %f45, %f43;
	add.s32 	%r72, %r72, 8;
	add.s32 	%r70, %r70, 32;
	add.s32 	%r69, %r69, 8;
	add.s32 	%r68, %r68, 32;
	setp.ne.s32 	%p9, %r69, 0;
	@%p9 bra 	$L__BB0_14;
$L__BB0_15:
	and.b32  	%r51, %r2, 6;
	setp.lt.u32 	%p10, %r51, 3;
	@%p10 bra 	$L__BB0_17;
	shl.b32 	%r52, %r72, 2;
	add.s32 	%r53, %r6, %r52;
	ld.shared.f32 	%f46, [%r53];
	add.s32 	%r54, %r72, %r26;
	shl.b32 	%r55, %r54, 2;
	add.s32 	%r56, %r3, %r55;
	ld.shared.f32 	%f47, [%r56];
	fma.rn.f32 	%f48, %f46, %f47, %f68;
	ld.shared.f32 	%f49, [%r53+4];
	ld.shared.f32 	%f50, [%r56+4];
	fma.rn.f32 	%f51, %f49, %f50, %f48;
	ld.shared.f32 	%f52, [%r53+8];
	ld.shared.f32 	%f53, [%r56+8];
	fma.rn.f32 	%f54, %f52, %f53, %f51;
	ld.shared.f32 	%f55, [%r53+12];
	ld.shared.f32 	%f56, [%r56+12];
	fma.rn.f32 	%f68, %f55, %f56, %f54;
	add.s32 	%r72, %r72, 4;
$L__BB0_17:
	and.b32  	%r57, %r26, 1;
	setp.eq.b32 	%p11, %r57, 1;
	not.pred 	%p12, %p11;
	@%p12 bra 	$L__BB0_19;
	shl.b32 	%r58, %r72, 2;
	add.s32 	%r59, %r6, %r58;
	ld.shared.f32 	%f57, [%r59];
	add.s32 	%r60, %r72, %r26;
	shl.b32 	%r61, %r60, 2;
	add.s32 	%r62, %r3, %r61;
	ld.shared.f32 	%f58, [%r62];
	fma.rn.f32 	%f59, %f57, %f58, %f68;
	ld.shared.f32 	%f60, [%r59+4];
	ld.shared.f32 	%f61, [%r62+4];
	fma.rn.f32 	%f68, %f60, %f61, %f59;
	add.s32 	%r72, %r72, 2;
$L__BB0_19:
	shl.b32 	%r63, %r72, 2;
	add.s32 	%r64, %r6, %r63;
	ld.shared.f32 	%f62, [%r64];
	add.s32 	%r65, %r72, %r26;
	shl.b32 	%r66, %r65, 2;
	add.s32 	%r67, %r3, %r66;
	ld.shared.f32 	%f63, [%r67];
	fma.rn.f32 	%f71, %f62, %f63, %f68;
$L__BB0_20:
	cvta.to.global.u64 	%rd14, %rd3;
	mul.wide.s32 	%rd15, %r5, 4;
	add.s64 	%rd16, %rd14, %rd15;
	st.global.f32 	[%rd16], %f71;
$L__BB0_21:
	ret;

}


// ===== COMPILED SASS (sm_100) =====

	.target	sm_100

	.elftype	@"ET_EXEC"


//--------------------- .note.nv.tkinfo           --------------------------
	.section	.note.nv.tkinfo,"",@"SHT_NOTE"
	.sectionflags	@"SHF_NOTE_NV_TKINFO"
	.tkinfo
        /*0018*/ 	.word	0x00000002
        /*0030*/ 	.string	""
        /*0030*/ 	.string	"ptxas"
        /*0030*/ 	.string	"Cuda compilation tools, release 13.0, V13.0.88"
        /*0030*/ 	.string	"Build cuda_13.0.r13.0/compiler.36424714_0"
        /*0030*/ 	.string	"-arch sm_100 -m 64 "



//--------------------- .note.nv.cuinfo           --------------------------
	.section	.note.nv.cuinfo,"",@"SHT_NOTE"
	.sectionflags	@"SHF_NOTE_NV_CUINFO"
        /*0018*/ 	.short	0x0002
        /*001a*/ 	.short	0x0064
        /*001c*/ 	.short	0x0082
	.zero		2


//--------------------- .nv.info                  --------------------------
	.section	.nv.info,"",@"SHT_CUDA_INFO"
	.align	4


	//----- nvinfo : EIATTR_REGCOUNT
	.align		4
        /*0000*/ 	.byte	0x04, 0x2f
        /*0002*/ 	.short	(.L_1 - .L_0)
	.align		4
.L_0:
        /*0004*/ 	.word	index@(_Z14stencil_kernelPKfS0_Pfji)
        /*0008*/ 	.word	0x0000001c


	//----- nvinfo : EIATTR_FRAME_SIZE
	.align		4
.L_1:
        /*000c*/ 	.byte	0x04, 0x11
        /*000e*/ 	.short	(.L_3 - .L_2)
	.align		4
.L_2:
        /*0010*/ 	.word	index@(_Z14stencil_kernelPKfS0_Pfji)
        /*0014*/ 	.word	0x00000000


	//----- nvinfo : EIATTR_MIN_STACK_SIZE
	.align		4
.L_3:
        /*0018*/ 	.byte	0x04, 0x12
        /*001a*/ 	.short	(.L_5 - .L_4)
	.align		4
.L_4:
        /*001c*/ 	.word	index@(_Z14stencil_kernelPKfS0_Pfji)
        /*0020*/ 	.word	0x00000000
.L_5:


//--------------------- .nv.compat                --------------------------
	.section	.nv.compat,"",@"SHT_CUDA_COMPAT_INFO"
	.align	4
        /*0000*/ 	.byte	0x02, 0x09, 0x00, 0x00, 0x02, 0x02, 0x01, 0x00, 0x02, 0x05, 0x05, 0x00, 0x03, 0x07, 0x01, 0x01
        /*0010*/ 	.byte	0x02, 0x03, 0x00, 0x00, 0x02, 0x06, 0x01, 0x00, 0x04, 0x0b, 0x08, 0x00, 0x09, 0x00, 0x00, 0x00
        /*0020*/ 	.byte	0x00, 0x00, 0x00, 0x00


//--------------------- .nv.info._Z14stencil_kernelPKfS0_Pfji --------------------------
	.section	.nv.info._Z14stencil_kernelPKfS0_Pfji,"",@"SHT_CUDA_INFO"
	.sectionflags	@""
	.align	4


	//----- nvinfo : EIATTR_CUDA_API_VERSION
	.align		4
        /*0000*/ 	.byte	0x04, 0x37
        /*0002*/ 	.short	(.L_7 - .L_6)
.L_6:
        /*0004*/ 	.word	0x00000082


	//----- nvinfo : EIATTR_KPARAM_INFO
	.align		4
.L_7:
        /*0008*/ 	.byte	0x04, 0x17
        /*000a*/ 	.short	(.L_9 - .L_8)
.L_8:
        /*000c*/ 	.word	0x00000000
        /*0010*/ 	.short	0x0004
        /*0012*/ 	.short	0x001c
        /*0014*/ 	.byte	0x00, 0xf0, 0x11, 0x00


	//----- nvinfo : EIATTR_KPARAM_INFO
	.align		4
.L_9:
        /*0018*/ 	.byte	0x04, 0x17
        /*001a*/ 	.short	(.L_11 - .L_10)
.L_10:
        /*001c*/ 	.word	0x00000000
        /*0020*/ 	.short	0x0003
        /*0022*/ 	.short	0x0018
        /*0024*/ 	.byte	0x00, 0xf0, 0x11, 0x00


	//----- nvinfo : EIATTR_KPARAM_INFO
	.align		4
.L_11:
        /*0028*/ 	.byte	0x04, 0x17
        /*002a*/ 	.short	(.L_13 - .L_12)
.L_12:
        /*002c*/ 	.word	0x00000000
        /*0030*/ 	.short	0x0002
        /*0032*/ 	.short	0x0010
        /*0034*/ 	.byte	0x00, 0xf5, 0x21, 0x00


	//----- nvinfo : EIATTR_KPARAM_INFO
	.align		4
.L_13:
        /*0038*/ 	.byte	0x04, 0x17
        /*003a*/ 	.short	(.L_15 - .L_14)
.L_14:
        /*003c*/ 	.word	0x00000000
        /*0040*/ 	.short	0x0001
        /*0042*/ 	.short	0x0008
        /*0044*/ 	.byte	0x00, 0xf5, 0x21, 0x00


	//----- nvinfo : EIATTR_KPARAM_INFO
	.align		4
.L_15:
        /*0048*/ 	.byte	0x04, 0x17
        /*004a*/ 	.short	(.L_17 - .L_16)
.L_16:
        /*004c*/ 	.word	0x00000000
        /*0050*/ 	.short	0x0000
        /*0052*/ 	.short	0x0000
        /*0054*/ 	.byte	0x00, 0xf5, 0x21, 0x00


	//----- nvinfo : EIATTR_SPARSE_MMA_MASK
	.align		4
.L_17:
        /*0058*/ 	.byte	0x03, 0x50
        /*005a*/ 	.short	0x0000


	//----- nvinfo : EIATTR_MAXREG_COUNT
	.align		4
        /*005c*/ 	.byte	0x03, 0x1b
        /*005e*/ 	.short	0x00ff


	//----- nvinfo : EIATTR_NUM_BARRIERS
	.align		4
        /*0060*/ 	.byte	0x02, 0x4c
        /*0062*/ 	.byte	0x01
	.zero		1


	//----- nvinfo : EIATTR_MERCURY_ISA_VERSION
	.align		4
        /*0064*/ 	.byte	0x03, 0x5f
        /*0066*/ 	.short	0x0101


	//----- nvinfo : EIATTR_VRC_CTA_INIT_COUNT
	.align		4
        /*0068*/ 	.byte	0x02, 0x4a
	.zero		1
	.zero		1


	//----- nvinfo : EIATTR_EXIT_INSTR_OFFSETS
	.align		4
        /*006c*/ 	.byte	0x04, 0x1c
        /*006e*/ 	.short	(.L_19 - .L_18)


	//   ....[0]....
.L_18:
        /*0070*/ 	.word	0x00000310


	//   ....[1]....
        /*0074*/ 	.word	0x00000890


	//----- nvinfo : EIATTR_CRS_STACK_SIZE
	.align		4
.L_19:
        /*0078*/ 	.byte	0x04, 0x1e
        /*007a*/ 	.short	(.L_21 - .L_20)
.L_20:
        /*007c*/ 	.word	0x00000000


	//----- nvinfo : EIATTR_CBANK_PARAM_SIZE
	.align		4
.L_21:
        /*0080*/ 	.byte	0x03, 0x19
        /*0082*/ 	.short	0x0020


	//----- nvinfo : EIATTR_PARAM_CBANK
	.align		4
        /*0084*/ 	.byte	0x04, 0x0a
        /*0086*/ 	.short	(.L_23 - .L_22)
	.align		4
.L_22:
        /*0088*/ 	.word	index@(.nv.constant0._Z14stencil_kernelPKfS0_Pfji)
        /*008c*/ 	.short	0x0380
        /*008e*/ 	.short	0x0020


	//----- nvinfo : EIATTR_SW_WAR
	.align		4
.L_23:
        /*0090*/ 	.byte	0x04, 0x36
        /*0092*/ 	.short	(.L_25 - .L_24)
.L_24:
        /*0094*/ 	.word	0x00000008
.L_25:


//--------------------- .nv.callgraph             --------------------------
	.section	.nv.callgraph,"",@"SHT_CUDA_CALLGRAPH"
	.align	4
	.sectionentsize	8
	.align		4
        /*0000*/ 	.word	0x00000000
	.align		4
        /*0004*/ 	.word	0xffffffff
	.align		4
        /*0008*/ 	.word	0x00000000
	.align		4
        /*000c*/ 	.word	0xfffffffe
	.align		4
        /*0010*/ 	.word	0x00000000
	.align		4
        /*0014*/ 	.word	0xfffffffd
	.align		4
        /*0018*/ 	.word	0x00000000
	.align		4
        /*001c*/ 	.word	0xfffffffc


//--------------------- .text._Z14stencil_kernelPKfS0_Pfji --------------------------
	.section	.text._Z14stencil_kernelPKfS0_Pfji,"ax",@progbits
	.align	128
        .global         _Z14stencil_kernelPKfS0_Pfji
        .type           _Z14stencil_kernelPKfS0_Pfji,@function
        .size           _Z14stencil_kernelPKfS0_Pfji,(.L_x_8 - _Z14stencil_kernelPKfS0_Pfji)
        .other          _Z14stencil_kernelPKfS0_Pfji,@"STO_CUDA_ENTRY STV_DEFAULT"
_Z14stencil_kernelPKfS0_Pfji:
.text._Z14stencil_kernelPKfS0_Pfji:
[----:B------:R-:W-:Y:S01]  /*0000*/  LDC R1, c[0x0][0x37c] ;  /* 0x0000df00ff017b82 */ /* 0x000fe20000000800 */
[----:B------:R-:W0:Y:S07]  /*0010*/  S2R R5, SR_TID.X ;  /* 0x0000000000057919 */ /* 0x000e2e0000002100 */
[----:B------:R-:W1:Y:S01]  /*0020*/  LDC R0, c[0x0][0x39c] ;  /* 0x0000e700ff007b82 */ /* 0x000e620000000800 */
[----:B------:R-:W2:Y:S01]  /*0030*/  LDCU UR6, c[0x0][0x398] ;  /* 0x00007300ff0677ac */ /* 0x000ea20008000800 */
[----:B------:R-:W-:-:S06]  /*0040*/  IMAD.MOV.U32 R14, RZ, RZ, 0x3f800000 ;  /* 0x3f800000ff0e7424 */ /* 0x000fcc00078e00ff */
[----:B------:R-:W3:Y:S08]  /*0050*/  S2UR UR4, SR_CTAID.X ;  /* 0x00000000000479c3 */ /* 0x000ef00000002500 */
[----:B------:R-:W3:Y:S01]  /*0060*/  LDC R2, c[0x0][0x360] ;  /* 0x0000d800ff027b82 */ /* 0x000ee20000000800 */
[----:B-1----:R-:W-:-:S04]  /*0070*/  SHF.L.U32 R4, R0, 0x1, RZ ;  /* 0x0000000100047819 */ /* 0x002fc800000006ff */
[----:B0-----:R-:W-:Y:S01]  /*0080*/  ISETP.GT.U32.AND P1, PT, R5, R4, PT ;  /* 0x000000040500720c */ /* 0x001fe20003f24070 */
[----:B---3--:R-:W-:Y:S01]  /*0090*/  IMAD R3, R2, UR4, R5 ;  /* 0x0000000402037c24 */ /* 0x008fe2000f8e0205 */
[----:B------:R-:W0:Y:S11]  /*00a0*/  LDCU.64 UR4, c[0x0][0x358] ;  /* 0x00006b00ff0477ac */ /* 0x000e360008000a00 */
[----:B------:R-:W1:Y:S01]  /*00b0*/  @!P1 LDC.64 R10, c[0x0][0x388] ;  /* 0x0000e200ff0a9b82 */ /* 0x000e620000000a00 */
[----:B--2---:R-:W-:-:S13]  /*00c0*/  ISETP.GE.U32.AND P0, PT, R3, UR6, PT ;  /* 0x0000000603007c0c */ /* 0x004fda000bf06070 */
[----:B------:R-:W2:Y:S01]  /*00d0*/  @!P0 LDC.64 R12, c[0x0][0x380] ;  /* 0x0000e000ff0c8b82 */ /* 0x000ea20000000a00 */
[----:B-1----:R-:W-:-:S06]  /*00e0*/  @!P1 IMAD.WIDE.U32 R10, R5, 0x4, R10 ;  /* 0x00000004050a9825 */ /* 0x002fcc00078e000a */
[----:B0-----:R-:W3:Y:S01]  /*00f0*/  @!P1 LDG.E R10, desc[UR4][R10.64] ;  /* 0x000000040a0a9981 */ /* 0x001ee2000c1e1900 */
[----:B--2---:R-:W-:-:S05]  /*0100*/  @!P0 IMAD.WIDE R12, R3, 0x4, R12 ;  /* 0x00000004030c8825 */ /* 0x004fca00078e020c */
[----:B------:R-:W2:Y:S01]  /*0110*/  @!P0 LDG.E R14, desc[UR4][R12.64] ;  /* 0x000000040c0e8981 */ /* 0x000ea2000c1e1900 */
[----:B------:R-:W0:Y:S01]  /*0120*/  S2R R7, SR_CgaCtaId ;  /* 0x0000000000077919 */ /* 0x000e220000008800 */
[----:B------:R-:W-:Y:S02]  /*0130*/  MOV R8, 0x400 ;  /* 0x0000040000087802 */ /* 0x000fe40000000f00 */
[----:B------:R-:W-:Y:S02]  /*0140*/  ISETP.GE.U32.AND P2, PT, R5, R0, PT ;  /* 0x000000000500720c */ /* 0x000fe40003f46070 */
[----:B0-----:R-:W-:Y:S02]  /*0150*/  LEA R8, R7, R8, 0x18 ;  /* 0x0000000807087211 */ /* 0x001fe400078ec0ff */
[----:B------:R-:W-:-:S05]  /*0160*/  IADD3 R7, PT, PT, R4, R2, RZ ;  /* 0x0000000204077210 */ /* 0x000fca0007ffe0ff */
[----:B------:R-:W-:Y:S01]  /*0170*/  IMAD R6, R7, 0x4, R8 ;  /* 0x0000000407067824 */ /* 0x000fe200078e0208 */
[----:B------:R-:W-:-:S03]  /*0180*/  IADD3 R7, PT, PT, R5, R0, RZ ;  /* 0x0000000005077210 */ /* 0x000fc60007ffe0ff */
[----:B------:R-:W-:Y:S01]  /*0190*/  @!P1 IMAD R9, R5, 0x4, R6 ;  /* 0x0000000405099824 */ /* 0x000fe200078e0206 */
[----:B------:R-:W-:Y:S01]  /*01a0*/  LEA R7, R7, R8, 0x2 ;  /* 0x0000000807077211 */ /* 0x000fe200078e10ff */
[----:B------:R-:W-:Y:S03]  /*01b0*/  BSSY.RECONVERGENT B0, `(.L_x_0) ;  /* 0x0000014000007945 */ /* 0x000fe60003800200 */
[----:B---3--:R0:W-:Y:S04]  /*01c0*/  @!P1 STS [R9], R10 ;  /* 0x0000000a09009388 */ /* 0x0081e80000000800 */
[----:B--2---:R0:W-:Y:S01]  /*01d0*/  STS [R7], R14 ;  /* 0x0000000e07007388 */ /* 0x0041e20000000800 */
[----:B------:R-:W-:Y:S05]  /*01e0*/  @P2 BRA `(.L_x_1) ;  /* 0x0000000000402947 */ /* 0x000fea0003800000 */
[C---:B------:R-:W-:Y:S01]  /*01f0*/  ISETP.GE.AND P1, PT, R3.reuse, R0, PT ;  /* 0x000000000300720c */ /* 0x040fe20003f26270 */
[----:B------:R-:W-:Y:S02]  /*0200*/  IMAD.IADD R17, R3, 0x1, R2 ;  /* 0x0000000103117824 */ /* 0x000fe400078e0202 */
[----:B0-----:R-:W-:-:S03]  /*0210*/  IMAD.MOV.U32 R9, RZ, RZ, 0x3f800000 ;  /* 0x3f800000ff097424 */ /* 0x001fc600078e00ff */
[----:B------:R-:W-:-:S07]  /*0220*/  ISETP.GE.U32.AND P2, PT, R17, UR6, PT ;  /* 0x0000000611007c0c */ /* 0x000fce000bf46070 */
[----:B------:R-:W0:Y:S01]  /*0230*/  @P1 LDC.64 R10, c[0x0][0x380] ;  /* 0x0000e000ff0a1b82 */ /* 0x000e220000000a00 */
[----:B------:R-:W-:-:S07]  /*0240*/  @P1 IADD3 R15, PT, PT, R3, -R0, RZ ;  /* 0x80000000030f1210 */ /* 0x000fce0007ffe0ff */
[----:B------:R-:W1:Y:S01]  /*0250*/  @!P2 LDC.64 R12, c[0x0][0x380] ;  /* 0x0000e000ff0cab82 */ /* 0x000e620000000a00 */
[----:B0-----:R-:W-:-:S04]  /*0260*/  @P1 IMAD.WIDE R10, R15, 0x4, R10 ;  /* 0x000000040f0a1825 */ /* 0x001fc800078e020a */
[----:B------:R-:W-:Y:S01]  /*0270*/  HFMA2 R15, -RZ, RZ, 1.875, 0 ;  /* 0x3f800000ff0f7431 */ /* 0x000fe200000001ff */
[----:B------:R-:W2:Y:S01]  /*0280*/  @P1 LDG.E R9, desc[UR4][R10.64] ;  /* 0x000000040a091981 */ /* 0x000ea2000c1e1900 */
[----:B-1----:R-:W-:-:S05]  /*0290*/  @!P2 IMAD.WIDE.U32 R12, R17, 0x4, R12 ;  /* 0x00000004110ca825 */ /* 0x002fca00078e000c */
[----:B------:R-:W3:Y:S01]  /*02a0*/  @!P2 LDG.E R15, desc[UR4][R12.64] ;  /* 0x000000040c0fa981 */ /* 0x000ee2000c1e1900 */
[----:B------:R-:W-:Y:S01]  /*02b0*/  IMAD R14, R5, 0x4, R8 ;  /* 0x00000004050e7824 */ /* 0x000fe200078e0208 */
[----:B------:R-:W-:-:S04]  /*02c0*/  LEA R16, R2, R7, 0x2 ;  /* 0x0000000702107211 */ /* 0x000fc800078e10ff */
[----:B--2---:R1:W-:Y:S04]  /*02d0*/  STS [R14], R9 ;  /* 0x000000090e007388 */ /* 0x0043e80000000800 */
[----:B---3--:R1:W-:Y:S02]  /*02e0*/  STS [R16], R15 ;  /* 0x0000000f10007388 */ /* 0x0083e40000000800 */
.L_x_1:
[----:B------:R-:W-:Y:S05]  /*02f0*/  BSYNC.RECONVERGENT B0 ;  /* 0x0000000000007941 */ /* 0x000fea0003800200 */
.L_x_0:
[----:B------:R-:W-:Y:S06]  /*0300*/  BAR.SYNC.DEFER_BLOCKING 0x0 ;  /* 0x0000000000007b1d */ /* 0x000fec0000010000 */
[----:B------:R-:W-:Y:S05]  /*0310*/  @P0 EXIT ;  /* 0x000000000000094d */ /* 0x000fea0003800000 */
[----:B------:R-:W-:Y:S01]  /*0320*/  ISETP.GE.AND P0, PT, R0, RZ, PT ;  /* 0x000000ff0000720c */ /* 0x000fe20003f06270 */
[----:B01----:R-:W-:-:S12]  /*0330*/  IMAD.MOV.U32 R9, RZ, RZ, RZ ;  /* 0x000000ffff097224 */ /* 0x003fd800078e00ff */
[----:B------:R-:W-:Y:S05]  /*0340*/  @!P0 BRA `(.L_x_2) ;  /* 0x0000000400448947 */ /* 0x000fea0003800000 */
[C---:B------:R-:W-:Y:S02]  /*0350*/  ISETP.GE.U32.AND P2, PT, R4.reuse, 0x7, PT ;  /* 0x000000070400780c */ /* 0x040fe40003f46070 */
[----:B------:R-:W-:Y:S02]  /*0360*/  LOP3.LUT R9, R4, 0x6, RZ, 0xc0, !PT ;  /* 0x0000000604097812 */ /* 0x000fe400078ec0ff */
[----:B------:R-:W-:Y:S02]  /*0370*/  LOP3.LUT R10, R0, 0x1, RZ, 0xc0, !PT ;  /* 0x00000001000a7812 */ /* 0x000fe400078ec0ff */
[----:B------:R-:W-:Y:S02]  /*0380*/  ISETP.GE.U32.AND P0, PT, R9, 0x3, PT ;  /* 0x000000030900780c */ /* 0x000fe40003f06070 */
[----:B------:R-:W-:Y:S01]  /*0390*/  ISETP.NE.U32.AND P1, PT, R10, 0x1, PT ;  /* 0x000000010a00780c */ /* 0x000fe20003f25070 */
[----:B------:R-:W-:Y:S01]  /*03a0*/  IMAD.MOV.U32 R10, RZ, RZ, RZ ;  /* 0x000000ffff0a7224 */ /* 0x000fe200078e00ff */
[----:B------:R-:W-:-:S03]  /*03b0*/  IADD3 R9, PT, PT, -R0, RZ, RZ ;  /* 0x000000ff00097210 */ /* 0x000fc60007ffe1ff */
[----:B------:R-:W-:Y:S08]  /*03c0*/  @!P2 BRA `(.L_x_3) ;  /* 0x00000000009ca947 */ /* 0x000ff00003800000 */
[----:B------:R-:W-:Y:S01]  /*03d0*/  LEA R11, R0, R2, 0x1 ;  /* 0x00000002000b7211 */ /* 0x000fe200078e08ff */
[----:B------:R-:W-:Y:S01]  /*03e0*/  VIADD R4, R4, 0x1 ;  /* 0x0000000104047836 */ /* 0x000fe20000000000 */
[----:B------:R-:W-:Y:S02]  /*03f0*/  LEA R2, R5, R8, 0x2 ;  /* 0x0000000805027211 */ /* 0x000fe400078e10ff */
[----:B------:R-:W-:Y:S01]  /*0400*/  MOV R10, RZ ;  /* 0x000000ff000a7202 */ /* 0x000fe20000000f00 */
[----:B------:R-:W-:Y:S01]  /*0410*/  IMAD.U32 R8, R11, 0x4, R8 ;  /* 0x000000040b087824 */ /* 0x000fe200078e0008 */
[----:B------:R-:W-:Y:S01]  /*0420*/  LOP3.LUT R5, R4, 0x7ffffff8, RZ, 0xc0, !PT ;  /* 0x7ffffff804057812 */ /* 0x000fe200078ec0ff */
[----:B------:R-:W-:-:S03]  /*0430*/  VIADD R2, R2, 0x10 ;  /* 0x0000001002027836 */ /* 0x000fc60000000000 */
[----:B------:R-:W-:Y:S02]  /*0440*/  IADD3 R4, PT, PT, R8, 0x10, RZ ;  /* 0x0000001008047810 */ /* 0x000fe40007ffe0ff */
[----:B------:R-:W-:-:S07]  /*0450*/  IADD3 R5, PT, PT, -R5, RZ, RZ ;  /* 0x000000ff05057210 */ /* 0x000fce0007ffe1ff */
.L_x_4:
[----:B------:R-:W-:Y:S01]  /*0460*/  LDS R17, [R2+-0x10] ;  /* 0xfffff00002117984 */ /* 0x000fe20000000800 */
[----:B------:R-:W-:Y:S01]  /*0470*/  VIADD R5, R5, 0x8 ;  /* 0x0000000805057836 */ /* 0x000fe20000000000 */
[----:B------:R-:W-:Y:S02]  /*0480*/  IADD3 R9, PT, PT, R9, 0x8, RZ ;  /* 0x0000000809097810 */ /* 0x000fe40007ffe0ff */
[----:B------:R-:W0:Y:S02]  /*0490*/  LDS R16, [R4+-0x10] ;  /* 0xfffff00004107984 */ /* 0x000e240000000800 */
[----:B------:R-:W-:Y:S02]  /*04a0*/  ISETP.NE.AND P2, PT, R5, RZ, PT ;  /* 0x000000ff0500720c */ /* 0x000fe40003f45270 */
[----:B------:R-:W-:Y:S04]  /*04b0*/  LDS R19, [R2+-0xc] ;  /* 0xfffff40002137984 */ /* 0x000fe80000000800 */
[----:B------:R-:W1:Y:S04]  /*04c0*/  LDS R18, [R4+-0xc] ;  /* 0xfffff40004127984 */ /* 0x000e680000000800 */
[----:B------:R-:W-:Y:S04]  /*04d0*/  LDS R21, [R2+-0x8] ;  /* 0xfffff80002157984 */ /* 0x000fe80000000800 */
[----:B------:R-:W2:Y:S04]  /*04e0*/  LDS R20, [R4+-0x8] ;  /* 0xfffff80004147984 */ /* 0x000ea80000000800 */
[----:B------:R-:W-:Y:S04]  /*04f0*/  LDS R23, [R2+-0x4] ;  /* 0xfffffc0002177984 */ /* 0x000fe80000000800 */
[----:B------:R-:W3:Y:S04]  /*0500*/  LDS R22, [R4+-0x4] ;  /* 0xfffffc0004167984 */ /* 0x000ee80000000800 */
[----:B------:R-:W-:Y:S04]  /*0510*/  LDS R25, [R2] ;  /* 0x0000000002197984 */ /* 0x000fe80000000800 */
[----:B------:R-:W4:Y:S04]  /*0520*/  LDS R24, [R4] ;  /* 0x0000000004187984 */ /* 0x000f280000000800 */
[----:B------:R-:W-:Y:S04]  /*0530*/  LDS R14, [R2+0x4] ;  /* 0x00000400020e7984 */ /* 0x000fe80000000800 */
[----:B------:R-:W5:Y:S01]  /*0540*/  LDS R15, [R4+0x4] ;  /* 0x00000400040f7984 */ /* 0x000f620000000800 */
[----:B0-----:R-:W-:-:S03]  /*0550*/  FFMA R16, R17, R16, R10 ;  /* 0x0000001011107223 */ /* 0x001fc6000000000a */
[----:B------:R-:W-:Y:S04]  /*0560*/  LDS R12, [R2+0x8] ;  /* 0x00000800020c7984 */ /* 0x000fe80000000800 */
[----:B------:R-:W0:Y:S01]  /*0570*/  LDS R13, [R4+0x8] ;  /* 0x00000800040d7984 */ /* 0x000e220000000800 */
[----:B-1----:R-:W-:-:S03]  /*0580*/  FFMA R16, R19, R18, R16 ;  /* 0x0000001213107223 */ /* 0x002fc60000000010 */
[----:B------:R1:W-:Y:S04]  /*0590*/  LDS R8, [R2+0xc] ;  /* 0x00000c0002087984 */ /* 0x0003e80000000800 */
[----:B------:R3:W0:Y:S01]  /*05a0*/  LDS R11, [R4+0xc] ;  /* 0x00000c00040b7984 */ /* 0x0006220000000800 */
[----:B--2---:R-:W-:Y:S01]  /*05b0*/  FFMA R16, R21, R20, R16 ;  /* 0x0000001415107223 */ /* 0x004fe20000000010 */
[----:B-1----:R-:W-:-:S03]  /*05c0*/  IADD3 R2, PT, PT, R2, 0x20, RZ ;  /* 0x0000002002027810 */ /* 0x002fc60007ffe0ff */
[----:B---3--:R-:W-:Y:S01]  /*05d0*/  FFMA R16, R23, R22, R16 ;  /* 0x0000001617107223 */ /* 0x008fe20000000010 */
[----:B------:R-:W-:-:S03]  /*05e0*/  VIADD R4, R4, 0x20 ;  /* 0x0000002004047836 */ /* 0x000fc60000000000 */
[----:B----4-:R-:W-:-:S04]  /*05f0*/  FFMA R25, R25, R24, R16 ;  /* 0x0000001819197223 */ /* 0x010fc80000000010 */
[----:B-----5:R-:W-:-:S04]  /*0600*/  FFMA R15, R14, R15, R25 ;  /* 0x0000000f0e0f7223 */ /* 0x020fc80000000019 */
[----:B0-----:R-:W-:-:S04]  /*0610*/  FFMA R13, R12, R13, R15 ;  /* 0x0000000d0c0d7223 */ /* 0x001fc8000000000f */
[----:B------:R-:W-:Y:S01]  /*0620*/  FFMA R10, R8, R11, R13 ;  /* 0x0000000b080a7223 */ /* 0x000fe2000000000d */
[----:B------:R-:W-:Y:S06]  /*0630*/  @P2 BRA `(.L_x_4) ;  /* 0xfffffffc00882947 */ /* 0x000fec000383ffff */
.L_x_3:
[----:B------:R-:W-:Y:S05]  /*0640*/  @!P0 BRA `(.L_x_5) ;  /* 0x0000000000408947 */ /* 0x000fea0003800000 */
[C---:B------:R-:W-:Y:S02]  /*0650*/  IADD3 R5, PT, PT, R9.reuse, R0, RZ ;  /* 0x0000000009057210 */ /* 0x040fe40007ffe0ff */
[C---:B------:R-:W-:Y:S02]  /*0660*/  LEA R2, R9.reuse, R7, 0x2 ;  /* 0x0000000709027211 */ /* 0x040fe400078e10ff */
[----:B------:R-:W-:Y:S01]  /*0670*/  IADD3 R9, PT, PT, R9, 0x4, RZ ;  /* 0x0000000409097810 */ /* 0x000fe20007ffe0ff */
[----:B------:R-:W-:Y:S02]  /*0680*/  IMAD R4, R5, 0x4, R6 ;  /* 0x0000000405047824 */ /* 0x000fe400078e0206 */
[----:B------:R-:W-:Y:S04]  /*0690*/  LDS R5, [R2] ;  /* 0x0000000002057984 */ /* 0x000fe80000000800 */
[----:B------:R-:W0:Y:S04]  /*06a0*/  LDS R8, [R4] ;  /* 0x0000000004087984 */ /* 0x000e280000000800 */
[----:B------:R-:W-:Y:S04]  /*06b0*/  LDS R12, [R2+0x4] ;  /* 0x00000400020c7984 */ /* 0x000fe80000000800 */
[----:B------:R-:W1:Y:S04]  /*06c0*/  LDS R11, [R4+0x4] ;  /* 0x00000400040b7984 */ /* 0x000e680000000800 */
[----:B------:R-:W-:Y:S04]  /*06d0*/  LDS R14, [R2+0x8] ;  /* 0x00000800020e7984 */ /* 0x000fe80000000800 */
[----:B------:R-:W2:Y:S04]  /*06e0*/  LDS R13, [R4+0x8] ;  /* 0x00000800040d7984 */ /* 0x000ea80000000800 */
[----:B------:R-:W-:Y:S04]  /*06f0*/  LDS R16, [R2+0xc] ;  /* 0x00000c0002107984 */ /* 0x000fe80000000800 */
[----:B------:R-:W3:Y:S01]  /*0700*/  LDS R15, [R4+0xc] ;  /* 0x00000c00040f7984 */ /* 0x000ee20000000800 */
[----:B0-----:R-:W-:-:S04]  /*0710*/  FFMA R5, R5, R8, R10 ;  /* 0x0000000805057223 */ /* 0x001fc8000000000a */
[----:B-1----:R-:W-:-:S04]  /*0720*/  FFMA R5, R12, R11, R5 ;  /* 0x0000000b0c057223 */ /* 0x002fc80000000005 */
[----:B--2---:R-:W-:-:S04]  /*0730*/  FFMA R5, R14, R13, R5 ;  /* 0x0000000d0e057223 */ /* 0x004fc80000000005 */
[----:B---3--:R-:W-:-:S07]  /*0740*/  FFMA R10, R16, R15, R5 ;  /* 0x0000000f100a7223 */ /* 0x008fce0000000005 */
.L_x_5:
[----:B------:R-:W-:Y:S05]  /*0750*/  @P1 BRA `(.L_x_6) ;  /* 0x0000000000281947 */ /* 0x000fea0003800000 */
[C---:B------:R-:W-:Y:S01]  /*0760*/  IADD3 R5, PT, PT, R9.reuse, R0, RZ ;  /* 0x0000000009057210 */ /* 0x040fe20007ffe0ff */
[C---:B------:R-:W-:Y:S01]  /*0770*/  IMAD R2, R9.reuse, 0x4, R7 ;  /* 0x0000000409027824 */ /* 0x040fe200078e0207 */
[----:B------:R-:W-:Y:S02]  /*0780*/  IADD3 R9, PT, PT, R9, 0x2, RZ ;  /* 0x0000000209097810 */ /* 0x000fe40007ffe0ff */
[----:B------:R-:W-:Y:S02]  /*0790*/  LEA R4, R5, R6, 0x2 ;  /* 0x0000000605047211 */ /* 0x000fe400078e10ff */
[----:B------:R-:W-:Y:S04]  /*07a0*/  LDS R5, [R2] ;  /* 0x0000000002057984 */ /* 0x000fe80000000800 */
[----:B------:R-:W0:Y:S04]  /*07b0*/  LDS R8, [R4] ;  /* 0x0000000004087984 */ /* 0x000e280000000800 */
[----:B------:R-:W-:Y:S04]  /*07c0*/  LDS R12, [R2+0x4] ;  /* 0x00000400020c7984 */ /* 0x000fe80000000800 */
[----:B------:R-:W1:Y:S01]  /*07d0*/  LDS R11, [R4+0x4] ;  /* 0x00000400040b7984 */ /* 0x000e620000000800 */
[----:B0-----:R-:W-:-:S04]  /*07e0*/  FFMA R5, R5, R8, R10 ;  /* 0x0000000805057223 */ /* 0x001fc8000000000a */
[----:B-1----:R-:W-:-:S07]  /*07f0*/  FFMA R10, R12, R11, R5 ;  /* 0x0000000b0c0a7223 */ /* 0x002fce0000000005 */
.L_x_6:
[C---:B------:R-:W-:Y:S01]  /*0800*/  IMAD.IADD R5, R9.reuse, 0x1, R0 ;  /* 0x0000000109057824 */ /* 0x040fe200078e0200 */
[----:B------:R-:W-:-:S04]  /*0810*/  LEA R7, R9, R7, 0x2 ;  /* 0x0000000709077211 */ /* 0x000fc800078e10ff */
[----:B------:R-:W-:Y:S02]  /*0820*/  LEA R5, R5, R6, 0x2 ;  /* 0x0000000605057211 */ /* 0x000fe400078e10ff */
[----:B------:R-:W-:Y:S04]  /*0830*/  LDS R7, [R7] ;  /* 0x0000000007077984 */ /* 0x000fe80000000800 */
[----:B------:R-:W0:Y:S02]  /*0840*/  LDS R5, [R5] ;  /* 0x0000000005057984 */ /* 0x000e240000000800 */
[----:B0-----:R-:W-:-:S07]  /*0850*/  FFMA R9, R7, R5, R10 ;  /* 0x0000000507097223 */ /* 0x001fce000000000a */
.L_x_2:
[----:B------:R-:W0:Y:S02]  /*0860*/  LDC.64 R4, c[0x0][0x390] ;  /* 0x0000e400ff047b82 */ /* 0x000e240000000a00 */
[----:B0-----:R-:W-:-:S05]  /*0870*/  IMAD.WIDE R2, R3, 0x4, R4 ;  /* 0x0000000403027825 */ /* 0x001fca00078e0204 */
[----:B------:R-:W-:Y:S01]  /*0880*/  STG.E desc[UR4][R2.64], R9 ;  /* 0x0000000902007986 */ /* 0x000fe2000c101904 */
[----:B------:R-:W-:Y:S05]  /*0890*/  EXIT ;  /* 0x000000000000794d */ /* 0x000fea0003800000 */
.L_x_7:
[----:B------:R-:W-:-:S00]  /*08a0*/  BRA `(.L_x_7) ;  /* 0xfffffffc00fc7947 */ /* 0x000fc0000383ffff */
[----:B------:R-:W-:-:S00]  /*08b0*/  NOP ;  /* 0x0000000000007918 */ /* 0x000fc00000000000 */
        /* <DEDUP_REMOVED lines=12> */
.L_x_8:


//--------------------- .nv.shared._Z14stencil_kernelPKfS0_Pfji --------------------------
	.section	.nv.shared._Z14stencil_kernelPKfS0_Pfji,"aw",@nobits
	.sectionflags	@""
	.align	16
	.zero		1024


//--------------------- .nv.shared.reserved.0     --------------------------
	.section	.nv.shared.reserved.0,"aw",@nobits
	.weak		__nv_reservedSMEM_offset_0_alias
	.size		__nv_reservedSMEM_offset_0_alias, 0, 64
	.other		__nv_reservedSMEM_offset_0_alias,@"STO_CUDA_RESERVED_SHARED STV_DEFAULT"
__nv_reservedSMEM_offset_0_alias:
	.zero		0
	.zero		64


//--------------------- .nv.constant0._Z14stencil_kernelPKfS0_Pfji --------------------------
	.section	.nv.constant0._Z14stencil_kernelPKfS0_Pfji,"a",@progbits
	.sectionflags	@""
	.align	4
.nv.constant0._Z14stencil_kernelPKfS0_Pfji:
	.zero		928


//--------------------- SYMBOLS --------------------------

	.type		.nv.reservedSmem.offset0,@object
	.size		.nv.reservedSmem.offset0,0x4
	.type		.nv.reservedSmem.cap,@object
	.size		.nv.reservedSmem.cap,0x4
